	.headerflags	@"EF_CUDA_TEXMODE_UNIFIED EF_CUDA_64BIT_ADDRESS EF_CUDA_ACCELERATORS EF_CUDA_SM90 EF_CUDA_VIRTUAL_SM(EF_CUDA_SM90)"
	.elftype	@"ET_EXEC"


//--------------------- .nv.info                  --------------------------
	.section	.nv.info,"",@"SHT_CUDA_INFO"
	.align	4


	//----- nvinfo : EIATTR_REGCOUNT
	.align		4
        /*0000*/ 	.byte	0x04, 0x2f
        /*0002*/ 	.short	(.L_3 - .L_2)
	.align		4
.L_2:
        /*0004*/ 	.word	index@(triton_poi_fused__native_batch_norm_legit_no_training_convolution_1)
        /*0008*/ 	.word	0x0000001a


	//----- nvinfo : EIATTR_MIN_STACK_SIZE
	.align		4
.L_3:
        /*000c*/ 	.byte	0x04, 0x12
        /*000e*/ 	.short	(.L_5 - .L_4)
	.align		4
.L_4:
        /*0010*/ 	.word	index@(triton_poi_fused__native_batch_norm_legit_no_training_convolution_1)
        /*0014*/ 	.word	0x00000000


	//----- nvinfo : EIATTR_FRAME_SIZE
	.align		4
.L_5:
        /*0018*/ 	.byte	0x04, 0x11
        /*001a*/ 	.short	(.L_7 - .L_6)
	.align		4
.L_6:
        /*001c*/ 	.word	index@(triton_poi_fused__native_batch_norm_legit_no_training_convolution_1)
        /*0020*/ 	.word	0x00000000


	//----- nvinfo : EIATTR_MIN_STACK_SIZE
	.align		4
.L_7:
        /*0024*/ 	.byte	0x04, 0x12
        /*0026*/ 	.short	(.L_9 - .L_8)
	.align		4
.L_8:
        /*0028*/ 	.word	index@(triton_poi_fused__native_batch_norm_legit_no_training_convolution_1)
        /*002c*/ 	.word	0x00000000
.L_9:


//--------------------- .nv.info.triton_poi_fused__native_batch_norm_legit_no_training_convolution_1 --------------------------
	.section	.nv.info.triton_poi_fused__native_batch_norm_legit_no_training_convolution_1,"",@"SHT_CUDA_INFO"
	.sectionflags	@""
	.align	4


	//----- nvinfo : EIATTR_CUDA_API_VERSION
	.align		4
        /*0000*/ 	.byte	0x04, 0x37
        /*0002*/ 	.short	(.L_11 - .L_10)
.L_10:
        /*0004*/ 	.word	0x0000007c


	//----- nvinfo : EIATTR_KPARAM_INFO
	.align		4
.L_11:
        /*0008*/ 	.byte	0x04, 0x17
        /*000a*/ 	.short	(.L_13 - .L_12)
.L_12:
        /*000c*/ 	.word	0x00000000
        /*0010*/ 	.short	0x0007
        /*0012*/ 	.short	0x0038
        /*0014*/ 	.byte	0x00, 0xf0, 0x11, 0x00


	//----- nvinfo : EIATTR_KPARAM_INFO
	.align		4
.L_13:
        /*0018*/ 	.byte	0x04, 0x17
        /*001a*/ 	.short	(.L_15 - .L_14)
.L_14:
        /*001c*/ 	.word	0x00000000
        /*0020*/ 	.short	0x0006
        /*0022*/ 	.short	0x0030
        /*0024*/ 	.byte	0x00, 0xf4, 0x21, 0x00


	//----- nvinfo : EIATTR_KPARAM_INFO
	.align		4
.L_15:
        /*0028*/ 	.byte	0x04, 0x17
        /*002a*/ 	.short	(.L_17 - .L_16)
.L_16:
        /*002c*/ 	.word	0x00000000
        /*0030*/ 	.short	0x0005
        /*0032*/ 	.short	0x0028
        /*0034*/ 	.byte	0x00, 0xf4, 0x21, 0x00


	//----- nvinfo : EIATTR_KPARAM_INFO
	.align		4
.L_17:
        /*0038*/ 	.byte	0x04, 0x17
        /*003a*/ 	.short	(.L_19 - .L_18)
.L_18:
        /*003c*/ 	.word	0x00000000
        /*0040*/ 	.short	0x0004
        /*0042*/ 	.short	0x0020
        /*0044*/ 	.byte	0x00, 0xf4, 0x21, 0x00


	//----- nvinfo : EIATTR_KPARAM_INFO
	.align		4
.L_19:
        /*0048*/ 	.byte	0x04, 0x17
        /*004a*/ 	.short	(.L_21 - .L_20)
.L_20:
        /*004c*/ 	.word	0x00000000
        /*0050*/ 	.short	0x0003
        /*0052*/ 	.short	0x0018
        /*0054*/ 	.byte	0x00, 0xf4, 0x21, 0x00


	//----- nvinfo : EIATTR_KPARAM_INFO
	.align		4
.L_21:
        /*0058*/ 	.byte	0x04, 0x17
        /*005a*/ 	.short	(.L_23 - .L_22)
.L_22:
        /*005c*/ 	.word	0x00000000
        /*0060*/ 	.short	0x0002
        /*0062*/ 	.short	0x0010
        /*0064*/ 	.byte	0x00, 0xf4, 0x21, 0x00


	//----- nvinfo : EIATTR_KPARAM_INFO
	.align		4
.L_23:
        /*0068*/ 	.byte	0x04, 0x17
        /*006a*/ 	.short	(.L_25 - .L_24)
.L_24:
        /*006c*/ 	.word	0x00000000
        /*0070*/ 	.short	0x0001
        /*0072*/ 	.short	0x0008
        /*0074*/ 	.byte	0x00, 0xf4, 0x21, 0x00


	//----- nvinfo : EIATTR_KPARAM_INFO
	.align		4
.L_25:
        /*0078*/ 	.byte	0x04, 0x17
        /*007a*/ 	.short	(.L_27 - .L_26)
.L_26:
        /*007c*/ 	.word	0x00000000
        /*0080*/ 	.short	0x0000
        /*0082*/ 	.short	0x0000
        /*0084*/ 	.byte	0x00, 0xf4, 0x21, 0x00


	//----- nvinfo : EIATTR_SPARSE_MMA_MASK
	.align		4
.L_27:
        /*0088*/ 	.byte	0x03, 0x50
        /*008a*/ 	.short	0x0000


	//----- nvinfo : EIATTR_MAXREG_COUNT
	.align		4
        /*008c*/ 	.byte	0x03, 0x1b
        /*008e*/ 	.short	0x00ff


	//----- nvinfo : EIATTR_EXIT_INSTR_OFFSETS
	.align		4
        /*0090*/ 	.byte	0x04, 0x1c
        /*0092*/ 	.short	(.L_29 - .L_28)


	//   ....[0]....
.L_28:
        /*0094*/ 	.word	0x000004c0


	//   ....[1]....
        /*0098*/ 	.word	0x000004e0


	//----- nvinfo : EIATTR_REQNTID
	.align		4
.L_29:
        /*009c*/ 	.byte	0x04, 0x10
        /*009e*/ 	.short	(.L_31 - .L_30)
.L_30:
        /*00a0*/ 	.word	0x00000080
        /*00a4*/ 	.word	0x00000001
        /*00a8*/ 	.word	0x00000001


	//----- nvinfo : EIATTR_CBANK_PARAM_SIZE
	.align		4
.L_31:
        /*00ac*/ 	.byte	0x03, 0x19
        /*00ae*/ 	.short	0x003c


	//----- nvinfo : EIATTR_PARAM_CBANK
	.align		4
        /*00b0*/ 	.byte	0x04, 0x0a
        /*00b2*/ 	.short	(.L_33 - .L_32)
	.align		4
.L_32:
        /*00b4*/ 	.word	index@(.nv.constant0.triton_poi_fused__native_batch_norm_legit_no_training_convolution_1)
        /*00b8*/ 	.short	0x0210
        /*00ba*/ 	.short	0x003c


	//----- nvinfo : EIATTR_SW_WAR
	.align		4
.L_33:
        /*00bc*/ 	.byte	0x04, 0x36
        /*00be*/ 	.short	(.L_35 - .L_34)
.L_34:
        /*00c0*/ 	.word	0x00000008
.L_35:


//--------------------- .nv.callgraph             --------------------------
	.section	.nv.callgraph,"",@"SHT_CUDA_CALLGRAPH"
	.align	4
	.sectionentsize	8
	.align		4
        /*0000*/ 	.word	0x00000000
	.align		4
        /*0004*/ 	.word	0xffffffff
	.align		4
        /*0008*/ 	.word	0x00000000
	.align		4
        /*000c*/ 	.word	0xfffffffe
	.align		4
        /*0010*/ 	.word	0x00000000
	.align		4
        /*0014*/ 	.word	0xfffffffd
	.align		4
        /*0018*/ 	.word	0x00000000
	.align		4
        /*001c*/ 	.word	0xfffffffc


//--------------------- .nv.constant4             --------------------------
	.section	.nv.constant4,"a",@progbits
	.align	8
	.align		8
.nv.constant4:
        /*0000*/ 	.dword	_$_str
	.align		8
        /*0008*/ 	.dword	_$_str_$_2


//--------------------- .text.triton_poi_fused__native_batch_norm_legit_no_training_convolution_1 --------------------------
	.section	.text.triton_poi_fused__native_batch_norm_legit_no_training_convolution_1,"ax",@progbits
	.align	128
        .global         triton_poi_fused__native_batch_norm_legit_no_training_convolution_1
        .type           triton_poi_fused__native_batch_norm_legit_no_training_convolution_1,@function
        .size           triton_poi_fused__native_batch_norm_legit_no_training_convolution_1,(.L_x_1 - triton_poi_fused__native_batch_norm_legit_no_training_convolution_1)
        .other          triton_poi_fused__native_batch_norm_legit_no_training_convolution_1,@"STO_CUDA_ENTRY STV_DEFAULT"
triton_poi_fused__native_batch_norm_legit_no_training_convolution_1:
.text.triton_poi_fused__native_batch_norm_legit_no_training_convolution_1:
[----:B------:R-:W0:Y:S01]  /*0000*/  LDC R1, c[0x0][0x28] ;  /* 0x00000a00ff017b82 */ /* 0x000e220000000800 */
[----:B------:R-:W1:Y:S01]  /*0010*/  S2R R0, SR_TID.X ;  /* 0x0000000000007919 */ /* 0x000e620000002100 */
[----:B------:R-:W-:Y:S01]  /*0020*/  CS2R R16, SRZ ;  /* 0x0000000000107805 */ /* 0x000fe2000001ff00 */
[----:B------:R-:W-:-:S05]  /*0030*/  ULDC.64 UR4, c[0x0][0x208] ;  /* 0x0000820000047ab9 */ /* 0x000fca0000000a00 */
[----:B------:R-:W2:Y:S01]  /*0040*/  LDC.64 R14, c[0x0][0x218] ;  /* 0x00008600ff0e7b82 */ /* 0x000ea20000000a00 */
[----:B------:R-:W3:Y:S07]  /*0050*/  S2R R5, SR_CTAID.X ;  /* 0x0000000000057919 */ /* 0x000eee0000002500 */
[----:B------:R-:W4:Y:S08]  /*0060*/  LDC.64 R22, c[0x0][0x210] ;  /* 0x00008400ff167b82 */ /* 0x000f300000000a00 */
[----:B------:R-:W5:Y:S08]  /*0070*/  LDC.64 R20, c[0x0][0x220] ;  /* 0x00008800ff147b82 */ /* 0x000f700000000a00 */
[----:B------:R-:W2:Y:S01]  /*0080*/  LDC.64 R8, c[0x0][0x230] ;  /* 0x00008c00ff087b82 */ /* 0x000ea20000000a00 */
[----:B-1----:R-:W-:-:S07]  /*0090*/  SHF.L.U32 R0, R0, 0x1, RZ ;  /* 0x0000000100007819 */ /* 0x002fce00000006ff */
[----:B------:R-:W1:Y:S01]  /*00a0*/  LDC.64 R6, c[0x0][0x238] ;  /* 0x00008e00ff067b82 */ /* 0x000e620000000a00 */
[----:B---3--:R-:W-:Y:S02]  /*00b0*/  SHF.R.S32.HI R3, RZ, 0x17, R5 ;  /* 0x00000017ff037819 */ /* 0x008fe40000011405 */
[----:B------:R-:W-:Y:S02]  /*00c0*/  LOP3.LUT R0, R0, 0xfe, RZ, 0xc0, !PT ;  /* 0x000000fe00007812 */ /* 0x000fe400078ec0ff */
[----:B------:R-:W-:Y:S02]  /*00d0*/  SGXT R3, R3, 0x1 ;  /* 0x000000010303781a */ /* 0x000fe40000000200 */
[----:B------:R-:W-:Y:S02]  /*00e0*/  LEA R0, R5, R0, 0x8 ;  /* 0x0000000005007211 */ /* 0x000fe400078e40ff */
[----:B------:R-:W3:Y:S02]  /*00f0*/  LDC.64 R4, c[0x0][0x228] ;  /* 0x00008a00ff047b82 */ /* 0x000ee40000000a00 */
[----:B------:R-:W-:-:S02]  /*0100*/  LEA.HI R3, R3, R0, RZ, 0x4 ;  /* 0x0000000003037211 */ /* 0x000fc400078f20ff */
[----:B------:R-:W-:Y:S02]  /*0110*/  ISETP.GE.AND P4, PT, R0, 0x200, PT ;  /* 0x000002000000780c */ /* 0x000fe40003f86270 */
[----:B------:R-:W-:-:S04]  /*0120*/  SHF.R.S32.HI R3, RZ, 0x4, R3 ;  /* 0x00000004ff037819 */ /* 0x000fc80000011403 */
[----:B------:R-:W-:-:S04]  /*0130*/  LEA.HI R2, R3, R3, RZ, 0x3 ;  /* 0x0000000303027211 */ /* 0x000fc800078f18ff */
[----:B------:R-:W-:-:S04]  /*0140*/  LOP3.LUT R2, R2, 0xfffffff8, RZ, 0xc0, !PT ;  /* 0xfffffff802027812 */ /* 0x000fc800078ec0ff */
[----:B------:R-:W-:-:S05]  /*0150*/  IADD3 R19, R3, -R2, RZ ;  /* 0x8000000203137210 */ /* 0x000fca0007ffe0ff */
[----:B---3--:R-:W-:-:S05]  /*0160*/  IMAD.WIDE R4, R19, 0x4, R4 ;  /* 0x0000000413047825 */ /* 0x008fca00078e0204 */
[----:B------:R-:W3:Y:S04]  /*0170*/  @!P4 LDG.E.EL R16, desc[UR4][R4.64] ;  /* 0x000000040410c981 */ /* 0x000ee8000c2e1900 */
[----:B------:R4:W3:Y:S01]  /*0180*/  @!P4 LDG.E.EL R17, desc[UR4][R4.64] ;  /* 0x000000040411c981 */ /* 0x0008e2000c2e1900 */
[----:B------:R-:W-:Y:S02]  /*0190*/  CS2R R12, SRZ ;  /* 0x00000000000c7805 */ /* 0x000fe4000001ff00 */
[----:B------:R-:W-:Y:S02]  /*01a0*/  CS2R R10, SRZ ;  /* 0x00000000000a7805 */ /* 0x000fe4000001ff00 */
[----:B------:R-:W-:Y:S01]  /*01b0*/  CS2R R2, SRZ ;  /* 0x0000000000027805 */ /* 0x000fe2000001ff00 */
[----:B--2---:R-:W-:-:S05]  /*01c0*/  IMAD.WIDE R14, R19, 0x4, R14 ;  /* 0x00000004130e7825 */ /* 0x004fca00078e020e */
[----:B------:R-:W2:Y:S01]  /*01d0*/  @!P4 LDG.E.EL R13, desc[UR4][R14.64] ;  /* 0x000000040e0dc981 */ /* 0x000ea2000c2e1900 */
[----:B----4-:R-:W-:-:S03]  /*01e0*/  IMAD.WIDE R4, R0, 0x4, R22 ;  /* 0x0000000400047825 */ /* 0x010fc600078e0216 */
[----:B------:R-:W4:Y:S01]  /*01f0*/  @!P4 LDG.E.EL R10, desc[UR4][R14.64] ;  /* 0x000000040e0ac981 */ /* 0x000f22000c2e1900 */
[----:B-----5:R-:W-:-:S03]  /*0200*/  IMAD.WIDE R22, R19, 0x4, R20 ;  /* 0x0000000413167825 */ /* 0x020fc600078e0214 */
[----:B------:R-:W2:Y:S01]  /*0210*/  @!P4 LDG.E.64 R2, desc[UR4][R4.64] ;  /* 0x000000040402c981 */ /* 0x000ea2000c1e1b00 */
[C---:B0-----:R-:W-:Y:S01]  /*0220*/  IMAD.WIDE R8, R19.reuse, 0x4, R8 ;  /* 0x0000000413087825 */ /* 0x041fe200078e0208 */
[----:B------:R-:W-:Y:S02]  /*0230*/  CS2R R20, SRZ ;  /* 0x0000000000147805 */ /* 0x000fe4000001ff00 */
[----:B------:R-:W5:Y:S01]  /*0240*/  @!P4 LDG.E.EL R11, desc[UR4][R22.64] ;  /* 0x00000004160bc981 */ /* 0x000f62000c2e1900 */
[----:B-1----:R-:W-:Y:S01]  /*0250*/  IMAD.WIDE R6, R19, 0x4, R6 ;  /* 0x0000000413067825 */ /* 0x002fe200078e0206 */
[----:B------:R-:W-:Y:S02]  /*0260*/  CS2R R18, SRZ ;  /* 0x0000000000127805 */ /* 0x000fe4000001ff00 */
[----:B------:R-:W2:Y:S04]  /*0270*/  @!P4 LDG.E.EL R12, desc[UR4][R22.64] ;  /* 0x00000004160cc981 */ /* 0x000ea8000c2e1900 */
[----:B------:R-:W2:Y:S04]  /*0280*/  @!P4 LDG.E.EL R21, desc[UR4][R8.64] ;  /* 0x000000040815c981 */ /* 0x000ea8000c2e1900 */
[----:B------:R0:W2:Y:S04]  /*0290*/  @!P4 LDG.E.EL R20, desc[UR4][R8.64] ;  /* 0x000000040814c981 */ /* 0x0000a8000c2e1900 */
[----:B------:R-:W2:Y:S04]  /*02a0*/  @!P4 LDG.E.EL R18, desc[UR4][R6.64] ;  /* 0x000000040612c981 */ /* 0x000ea8000c2e1900 */
[----:B------:R1:W2:Y:S01]  /*02b0*/  @!P4 LDG.E.EL R19, desc[UR4][R6.64] ;  /* 0x000000040613c981 */ /* 0x0002a2000c2e1900 */
[----:B0-----:R-:W-:Y:S01]  /*02c0*/  HFMA2.MMA R8, -RZ, RZ, 1.625, 0 ;  /* 0x3e800000ff087435 */ /* 0x001fe200000001ff */
[----:B-1----:R-:W0:Y:S02]  /*02d0*/  LDC.64 R6, c[0x0][0x240] ;  /* 0x00009000ff067b82 */ /* 0x002e240000000a00 */
[----:B0-----:R-:W-:-:S04]  /*02e0*/  IMAD.WIDE R6, R0, 0x4, R6 ;  /* 0x0000000400067825 */ /* 0x001fc800078e0206 */
[----:B---3--:R-:W-:Y:S01]  /*02f0*/  FADD R16, R16, 9.9999997473787516356e-06 ;  /* 0x3727c5ac10107421 */ /* 0x008fe20000000000 */
[----:B------:R-:W-:-:S03]  /*0300*/  FADD R17, R17, 9.9999997473787516356e-06 ;  /* 0x3727c5ac11117421 */ /* 0x000fc60000000000 */
[----:B------:R-:W0:Y:S08]  /*0310*/  MUFU.SQRT R14, R16 ;  /* 0x00000010000e7308 */ /* 0x000e300000002000 */
[----:B------:R-:W1:Y:S01]  /*0320*/  MUFU.SQRT R15, R17 ;  /* 0x00000011000f7308 */ /* 0x000e620000002000 */
[C---:B0-----:R-:W-:Y:S02]  /*0330*/  FSETP.GT.AND P0, PT, R14.reuse, 8.50705917302346158658e+37, PT ;  /* 0x7e8000000e00780b */ /* 0x041fe40003f04000 */
[----:B------:R-:W-:-:S02]  /*0340*/  FSETP.GEU.AND P2, PT, R14, 1.175494350822287508e-38, PT ;  /* 0x008000000e00780b */ /* 0x000fc40003f4e000 */
[C---:B-1----:R-:W-:Y:S02]  /*0350*/  FSETP.GT.AND P1, PT, R15.reuse, 8.50705917302346158658e+37, PT ;  /* 0x7e8000000f00780b */ /* 0x042fe40003f24000 */
[----:B------:R-:W-:-:S07]  /*0360*/  FSETP.GEU.AND P3, PT, R15, 1.175494350822287508e-38, PT ;  /* 0x008000000f00780b */ /* 0x000fce0003f6e000 */
[----:B------:R-:W-:-:S04]  /*0370*/  @P0 FMUL R14, R14, 0.25 ;  /* 0x3e8000000e0e0820 */ /* 0x000fc80000400000 */
[----:B------:R-:W-:Y:S01]  /*0380*/  @!P2 FMUL R14, R14, 16777216 ;  /* 0x4b8000000e0ea820 */ /* 0x000fe20000400000 */
[----:B------:R-:W-:-:S04]  /*0390*/  @P1 FMUL R15, R15, 0.25 ;  /* 0x3e8000000f0f1820 */ /* 0x000fc80000400000 */
[----:B------:R-:W-:Y:S01]  /*03a0*/  @!P3 FMUL R15, R15, 16777216 ;  /* 0x4b8000000f0fb820 */ /* 0x000fe20000400000 */
[----:B------:R-:W0:Y:S01]  /*03b0*/  MUFU.RCP R14, R14 ;  /* 0x0000000e000e7308 */ /* 0x000e220000001000 */
[----:B------:R-:W-:-:S07]  /*03c0*/  FSEL R9, R8, 1, P0 ;  /* 0x3f80000008097808 */ /* 0x000fce0000000000 */
[----:B------:R-:W1:Y:S01]  /*03d0*/  MUFU.RCP R15, R15 ;  /* 0x0000000f000f7308 */ /* 0x000e620000001000 */
[----:B------:R-:W-:Y:S01]  /*03e0*/  FSEL R8, R8, 1, P1 ;  /* 0x3f80000008087808 */ /* 0x000fe20000800000 */
[----:B------:R-:W-:Y:S01]  /*03f0*/  @!P2 FMUL R9, R9, 16777216 ;  /* 0x4b8000000909a820 */ /* 0x000fe20000400000 */
[----:B--2---:R-:W-:Y:S01]  /*0400*/  FADD R2, R13, R2 ;  /* 0x000000020d027221 */ /* 0x004fe20000000000 */
[----:B----4-:R-:W-:Y:S02]  /*0410*/  FADD R3, R10, R3 ;  /* 0x000000030a037221 */ /* 0x010fe40000000000 */
[----:B------:R-:W-:Y:S01]  /*0420*/  @!P3 FMUL R8, R8, 16777216 ;  /* 0x4b8000000808b820 */ /* 0x000fe20000400000 */
[----:B0-----:R-:W-:Y:S01]  /*0430*/  FMUL R14, R14, R9 ;  /* 0x000000090e0e7220 */ /* 0x001fe20000400000 */
[----:B-----5:R-:W-:Y:S01]  /*0440*/  FADD R11, R2, -R11 ;  /* 0x8000000b020b7221 */ /* 0x020fe20000000000 */
[----:B------:R-:W-:Y:S01]  /*0450*/  FADD R12, R3, -R12 ;  /* 0x8000000c030c7221 */ /* 0x000fe20000000000 */
[----:B------:R0:W-:Y:S01]  /*0460*/  @!P4 STG.E.64 desc[UR4][R4.64], R2 ;  /* 0x000000020400c986 */ /* 0x0001e2000c101b04 */
[----:B-1----:R-:W-:Y:S01]  /*0470*/  FMUL R9, R15, R8 ;  /* 0x000000080f097220 */ /* 0x002fe20000400000 */
[----:B------:R-:W-:-:S03]  /*0480*/  FMUL R11, R11, R14 ;  /* 0x0000000e0b0b7220 */ /* 0x000fc60000400000 */
[----:B------:R-:W-:Y:S01]  /*0490*/  FMUL R12, R12, R9 ;  /* 0x000000090c0c7220 */ /* 0x000fe20000400000 */
[----:B------:R-:W-:-:S03]  /*04a0*/  FFMA R18, R11, R21, R18 ;  /* 0x000000150b127223 */ /* 0x000fc60000000012 */
[----:B------:R-:W-:Y:S01]  /*04b0*/  FFMA R19, R12, R20, R19 ;  /* 0x000000140c137223 */ /* 0x000fe20000000013 */
[----:B0-----:R-:W-:Y:S06]  /*04c0*/  @P4 EXIT ;  /* 0x000000000000494d */ /* 0x001fec0003800000 */
[----:B------:R-:W-:Y:S01]  /*04d0*/  STG.E.64 desc[UR4][R6.64], R18 ;  /* 0x0000001206007986 */ /* 0x000fe2000c101b04 */
[----:B------:R-:W-:Y:S05]  /*04e0*/  EXIT ;  /* 0x000000000000794d */ /* 0x000fea0003800000 */
.L_x_0:
[----:B------:R-:W-:-:S00]  /*04f0*/  BRA `(.L_x_0) ;  /* 0xfffffffc00fc7947 */ /* 0x000fc0000383ffff */
[----:B------:R-:W-:-:S00]  /*0500*/  NOP ;  /* 0x0000000000007918 */ /* 0x000fc00000000000 */
[----:B------:R-:W-:-:S00]  /*0510*/  NOP ;  /* 0x0000000000007918 */ /* 0x000fc00000000000 */
[----:B------:R-:W-:-:S00]  /*0520*/  NOP ;  /* 0x0000000000007918 */ /* 0x000fc00000000000 */
[----:B------:R-:W-:-:S00]  /*0530*/  NOP ;  /* 0x0000000000007918 */ /* 0x000fc00000000000 */
[----:B------:R-:W-:-:S00]  /*0540*/  NOP ;  /* 0x0000000000007918 */ /* 0x000fc00000000000 */
[----:B------:R-:W-:-:S00]  /*0550*/  NOP ;  /* 0x0000000000007918 */ /* 0x000fc00000000000 */
[----:B------:R-:W-:-:S00]  /*0560*/  NOP ;  /* 0x0000000000007918 */ /* 0x000fc00000000000 */
[----:B------:R-:W-:-:S00]  /*0570*/  NOP ;  /* 0x0000000000007918 */ /* 0x000fc00000000000 */
.L_x_1:


//--------------------- .nv.global.init           --------------------------
	.section	.nv.global.init,"aw",@progbits
.nv.global.init:
	.type		_$_str,@object
	.size		_$_str,(_$_str_$_2 - _$_str)
_$_str:
        /*0000*/ 	.byte	0x5f, 0x5f, 0x43, 0x55, 0x44, 0x41, 0x5f, 0x46, 0x54, 0x5a, 0x00
	.type		_$_str_$_2,@object
	.size		_$_str_$_2,(.L_1 - _$_str_$_2)
_$_str_$_2:
        /*000b*/ 	.byte	0x5f, 0x5f, 0x43, 0x55, 0x44, 0x41, 0x5f, 0x50, 0x52, 0x45, 0x43, 0x5f, 0x53, 0x51, 0x52, 0x54
        /*001b*/ 	.byte	0x00
.L_1:


//--------------------- .nv.constant0.triton_poi_fused__native_batch_norm_legit_no_training_convolution_1 --------------------------
	.section	.nv.constant0.triton_poi_fused__native_batch_norm_legit_no_training_convolution_1,"a",@progbits
	.sectionflags	@""
	.align	4
.nv.constant0.triton_poi_fused__native_batch_norm_legit_no_training_convolution_1:
	.zero		588
